//
// Generated by NVIDIA NVVM Compiler
//
// Compiler Build ID: CL-36424714
// Cuda compilation tools, release 13.0, V13.0.88
// Based on NVVM 20.0.0
//

.version 9.0
.target sm_100
.address_size 64

	// .globl	_Z9matrixAddPfS_S_i

.visible .entry _Z9matrixAddPfS_S_i(
	.param .u64 .ptr .align 1 _Z9matrixAddPfS_S_i_param_0,
	.param .u64 .ptr .align 1 _Z9matrixAddPfS_S_i_param_1,
	.param .u64 .ptr .align 1 _Z9matrixAddPfS_S_i_param_2,
	.param .u32 _Z9matrixAddPfS_S_i_param_3
)
{
	.reg .pred 	%p<2>;
	.reg .b32 	%r<14>;
	.reg .b32 	%f<4>;
	.reg .b64 	%rd<11>;

	ld.param.u64 	%rd1, [_Z9matrixAddPfS_S_i_param_0];
	ld.param.u64 	%rd2, [_Z9matrixAddPfS_S_i_param_1];
	ld.param.u64 	%rd3, [_Z9matrixAddPfS_S_i_param_2];
	ld.param.u32 	%r2, [_Z9matrixAddPfS_S_i_param_3];
	mov.u32 	%r4, %ctaid.x;
	mov.u32 	%r5, %ntid.x;
	mov.u32 	%r6, %tid.x;
	mad.lo.s32 	%r7, %r4, %r5, %r6;
	mov.u32 	%r8, %ctaid.y;
	mov.u32 	%r9, %ntid.y;
	mov.u32 	%r10, %tid.y;
	mad.lo.s32 	%r11, %r8, %r9, %r10;
	mad.lo.s32 	%r1, %r2, %r7, %r11;
	max.s32 	%r13, %r7, %r11;
	setp.ge.s32 	%p1, %r13, %r2;
	@%p1 bra 	$L__BB0_2;
	cvta.to.global.u64 	%rd4, %rd1;
	cvta.to.global.u64 	%rd5, %rd2;
	cvta.to.global.u64 	%rd6, %rd3;
	mul.wide.s32 	%rd7, %r1, 4;
	add.s64 	%rd8, %rd4, %rd7;
	ld.global.f32 	%f1, [%rd8];
	add.s64 	%rd9, %rd5, %rd7;
	ld.global.f32 	%f2, [%rd9];
	add.f32 	%f3, %f1, %f2;
	add.s64 	%rd10, %rd6, %rd7;
	st.global.f32 	[%rd10], %f3;
$L__BB0_2:
	ret;

}


// ===== COMPILED SASS (sm_100) =====

	.target	sm_100

	.elftype	@"ET_EXEC"


//--------------------- .note.nv.tkinfo           --------------------------
	.section	.note.nv.tkinfo,"",@"SHT_NOTE"
	.sectionflags	@"SHF_NOTE_NV_TKINFO"
	.tkinfo
        /*0018*/ 	.word	0x00000002
        /*0030*/ 	.string	""
        /*0030*/ 	.string	"ptxas"
        /*0030*/ 	.string	"Cuda compilation tools, release 13.0, V13.0.88"
        /*0030*/ 	.string	"Build cuda_13.0.r13.0/compiler.36424714_0"
        /*0030*/ 	.string	"-arch sm_100 -m 64 "



//--------------------- .note.nv.cuinfo           --------------------------
	.section	.note.nv.cuinfo,"",@"SHT_NOTE"
	.sectionflags	@"SHF_NOTE_NV_CUINFO"
        /*0018*/ 	.short	0x0002
        /*001a*/ 	.short	0x0064
        /*001c*/ 	.short	0x0082
	.zero		2


//--------------------- .nv.info                  --------------------------
	.section	.nv.info,"",@"SHT_CUDA_INFO"
	.align	4


	//----- nvinfo : EIATTR_REGCOUNT
	.align		4
        /*0000*/ 	.byte	0x04, 0x2f
        /*0002*/ 	.short	(.L_1 - .L_0)
	.align		4
.L_0:
        /*0004*/ 	.word	index@(_Z9matrixAddPfS_S_i)
        /*0008*/ 	.word	0x0000000c


	//----- nvinfo : EIATTR_FRAME_SIZE
	.align		4
.L_1:
        /*000c*/ 	.byte	0x04, 0x11
        /*000e*/ 	.short	(.L_3 - .L_2)
	.align		4
.L_2:
        /*0010*/ 	.word	index@(_Z9matrixAddPfS_S_i)
        /*0014*/ 	.word	0x00000000


	//----- nvinfo : EIATTR_MIN_STACK_SIZE
	.align		4
.L_3:
        /*0018*/ 	.byte	0x04, 0x12
        /*001a*/ 	.short	(.L_5 - .L_4)
	.align		4
.L_4:
        /*001c*/ 	.word	index@(_Z9matrixAddPfS_S_i)
        /*0020*/ 	.word	0x00000000
.L_5:


//--------------------- .nv.compat                --------------------------
	.section	.nv.compat,"",@"SHT_CUDA_COMPAT_INFO"
	.align	4
        /*0000*/ 	.byte	0x02, 0x09, 0x00, 0x00, 0x02, 0x02, 0x01, 0x00, 0x02, 0x05, 0x05, 0x00, 0x03, 0x07, 0x01, 0x01
        /*0010*/ 	.byte	0x02, 0x03, 0x00, 0x00, 0x02, 0x06, 0x01, 0x00, 0x04, 0x0b, 0x08, 0x00, 0x09, 0x00, 0x00, 0x00
        /*0020*/ 	.byte	0x00, 0x00, 0x00, 0x00


//--------------------- .nv.info._Z9matrixAddPfS_S_i --------------------------
	.section	.nv.info._Z9matrixAddPfS_S_i,"",@"SHT_CUDA_INFO"
	.sectionflags	@""
	.align	4


	//----- nvinfo : EIATTR_CUDA_API_VERSION
	.align		4
        /*0000*/ 	.byte	0x04, 0x37
        /*0002*/ 	.short	(.L_7 - .L_6)
.L_6:
        /*0004*/ 	.word	0x00000082


	//----- nvinfo : EIATTR_KPARAM_INFO
	.align		4
.L_7:
        /*0008*/ 	.byte	0x04, 0x17
        /*000a*/ 	.short	(.L_9 - .L_8)
.L_8:
        /*000c*/ 	.word	0x00000000
        /*0010*/ 	.short	0x0003
        /*0012*/ 	.short	0x0018
        /*0014*/ 	.byte	0x00, 0xf0, 0x11, 0x00


	//----- nvinfo : EIATTR_KPARAM_INFO
	.align		4
.L_9:
        /*0018*/ 	.byte	0x04, 0x17
        /*001a*/ 	.short	(.L_11 - .L_10)
.L_10:
        /*001c*/ 	.word	0x00000000
        /*0020*/ 	.short	0x0002
        /*0022*/ 	.short	0x0010
        /*0024*/ 	.byte	0x00, 0xf5, 0x21, 0x00


	//----- nvinfo : EIATTR_KPARAM_INFO
	.align		4
.L_11:
        /*0028*/ 	.byte	0x04, 0x17
        /*002a*/ 	.short	(.L_13 - .L_12)
.L_12:
        /*002c*/ 	.word	0x00000000
        /*0030*/ 	.short	0x0001
        /*0032*/ 	.short	0x0008
        /*0034*/ 	.byte	0x00, 0xf5, 0x21, 0x00


	//----- nvinfo : EIATTR_KPARAM_INFO
	.align		4
.L_13:
        /*0038*/ 	.byte	0x04, 0x17
        /*003a*/ 	.short	(.L_15 - .L_14)
.L_14:
        /*003c*/ 	.word	0x00000000
        /*0040*/ 	.short	0x0000
        /*0042*/ 	.short	0x0000
        /*0044*/ 	.byte	0x00, 0xf5, 0x21, 0x00


	//----- nvinfo : EIATTR_SPARSE_MMA_MASK
	.align		4
.L_15:
        /*0048*/ 	.byte	0x03, 0x50
        /*004a*/ 	.short	0x0000


	//----- nvinfo : EIATTR_MAXREG_COUNT
	.align		4
        /*004c*/ 	.byte	0x03, 0x1b
        /*004e*/ 	.short	0x00ff


	//----- nvinfo : EIATTR_MERCURY_ISA_VERSION
	.align		4
        /*0050*/ 	.byte	0x03, 0x5f
        /*0052*/ 	.short	0x0101


	//----- nvinfo : EIATTR_VRC_CTA_INIT_COUNT
	.align		4
        /*0054*/ 	.byte	0x02, 0x4a
	.zero		1
	.zero		1


	//----- nvinfo : EIATTR_EXIT_INSTR_OFFSETS
	.align		4
        /*0058*/ 	.byte	0x04, 0x1c
        /*005a*/ 	.short	(.L_17 - .L_16)


	//   ....[0]....
.L_16:
        /*005c*/ 	.word	0x000000d0


	//   ....[1]....
        /*0060*/ 	.word	0x00000190


	//----- nvinfo : EIATTR_CBANK_PARAM_SIZE
	.align		4
.L_17:
        /*0064*/ 	.byte	0x03, 0x19
        /*0066*/ 	.short	0x001c


	//----- nvinfo : EIATTR_PARAM_CBANK
	.align		4
        /*0068*/ 	.byte	0x04, 0x0a
        /*006a*/ 	.short	(.L_19 - .L_18)
	.align		4
.L_18:
        /*006c*/ 	.word	index@(.nv.constant0._Z9matrixAddPfS_S_i)
        /*0070*/ 	.short	0x0380
        /*0072*/ 	.short	0x001c


	//----- nvinfo : EIATTR_SW_WAR
	.align		4
.L_19:
        /*0074*/ 	.byte	0x04, 0x36
        /*0076*/ 	.short	(.L_21 - .L_20)
.L_20:
        /*0078*/ 	.word	0x00000008
.L_21:


//--------------------- .nv.callgraph             --------------------------
	.section	.nv.callgraph,"",@"SHT_CUDA_CALLGRAPH"
	.align	4
	.sectionentsize	8
	.align		4
        /*0000*/ 	.word	0x00000000
	.align		4
        /*0004*/ 	.word	0xffffffff
	.align		4
        /*0008*/ 	.word	0x00000000
	.align		4
        /*000c*/ 	.word	0xfffffffe
	.align		4
        /*0010*/ 	.word	0x00000000
	.align		4
        /*0014*/ 	.word	0xfffffffd
	.align		4
        /*0018*/ 	.word	0x00000000
	.align		4
        /*001c*/ 	.word	0xfffffffc


//--------------------- .text._Z9matrixAddPfS_S_i --------------------------
	.section	.text._Z9matrixAddPfS_S_i,"ax",@progbits
	.align	128
        .global         _Z9matrixAddPfS_S_i
        .type           _Z9matrixAddPfS_S_i,@function
        .size           _Z9matrixAddPfS_S_i,(.L_x_1 - _Z9matrixAddPfS_S_i)
        .other          _Z9matrixAddPfS_S_i,@"STO_CUDA_ENTRY STV_DEFAULT"
_Z9matrixAddPfS_S_i:
.text._Z9matrixAddPfS_S_i:
[----:B------:R-:W-:Y:S01]  /*0000*/  LDC R1, c[0x0][0x37c] ;  /* 0x0000df00ff017b82 */ /* 0x000fe20000000800 */
[----:B------:R-:W0:Y:S07]  /*0010*/  S2R R3, SR_TID.X ;  /* 0x0000000000037919 */ /* 0x000e2e0000002100 */
[----:B------:R-:W0:Y:S01]  /*0020*/  S2UR UR4, SR_CTAID.X ;  /* 0x00000000000479c3 */ /* 0x000e220000002500 */
[----:B------:R-:W1:Y:S01]  /*0030*/  LDCU UR6, c[0x0][0x398] ;  /* 0x00007300ff0677ac */ /* 0x000e620008000800 */
[----:B------:R-:W2:Y:S06]  /*0040*/  S2R R5, SR_TID.Y ;  /* 0x0000000000057919 */ /* 0x000eac0000002200 */
[----:B------:R-:W0:Y:S08]  /*0050*/  LDC R0, c[0x0][0x360] ;  /* 0x0000d800ff007b82 */ /* 0x000e300000000800 */
[----:B------:R-:W2:Y:S08]  /*0060*/  S2UR UR5, SR_CTAID.Y ;  /* 0x00000000000579c3 */ /* 0x000eb00000002600 */
[----:B------:R-:W2:Y:S01]  /*0070*/  LDC R2, c[0x0][0x364] ;  /* 0x0000d900ff027b82 */ /* 0x000ea20000000800 */
[----:B0-----:R-:W-:-:S02]  /*0080*/  IMAD R0, R0, UR4, R3 ;  /* 0x0000000400007c24 */ /* 0x001fc4000f8e0203 */
[----:B--2---:R-:W-:-:S04]  /*0090*/  IMAD R3, R2, UR5, R5 ;  /* 0x0000000502037c24 */ /* 0x004fc8000f8e0205 */
[C---:B-1----:R-:W-:Y:S01]  /*00a0*/  IMAD R9, R0.reuse, UR6, R3 ;  /* 0x0000000600097c24 */ /* 0x042fe2000f8e0203 */
[----:B------:R-:W-:-:S04]  /*00b0*/  VIMNMX R2, PT, PT, R0, R3, !PT ;  /* 0x0000000300027248 */ /* 0x000fc80007fe0100 */
[----:B------:R-:W-:-:S13]  /*00c0*/  ISETP.GE.AND P0, PT, R2, UR6, PT ;  /* 0x0000000602007c0c */ /* 0x000fda000bf06270 */
[----:B------:R-:W-:Y:S05]  /*00d0*/  @P0 EXIT ;  /* 0x000000000000094d */ /* 0x000fea0003800000 */
[----:B------:R-:W0:Y:S01]  /*00e0*/  LDC.64 R2, c[0x0][0x380] ;  /* 0x0000e000ff027b82 */ /* 0x000e220000000a00 */
[----:B------:R-:W1:Y:S07]  /*00f0*/  LDCU.64 UR4, c[0x0][0x358] ;  /* 0x00006b00ff0477ac */ /* 0x000e6e0008000a00 */
[----:B------:R-:W2:Y:S08]  /*0100*/  LDC.64 R4, c[0x0][0x388] ;  /* 0x0000e200ff047b82 */ /* 0x000eb00000000a00 */
[----:B------:R-:W3:Y:S01]  /*0110*/  LDC.64 R6, c[0x0][0x390] ;  /* 0x0000e400ff067b82 */ /* 0x000ee20000000a00 */
[----:B0-----:R-:W-:-:S06]  /*0120*/  IMAD.WIDE R2, R9, 0x4, R2 ;  /* 0x0000000409027825 */ /* 0x001fcc00078e0202 */
[----:B-1----:R-:W4:Y:S01]  /*0130*/  LDG.E R2, desc[UR4][R2.64] ;  /* 0x0000000402027981 */ /* 0x002f22000c1e1900 */
[----:B--2---:R-:W-:-:S06]  /*0140*/  IMAD.WIDE R4, R9, 0x4, R4 ;  /* 0x0000000409047825 */ /* 0x004fcc00078e0204 */
[----:B------:R-:W4:Y:S01]  /*0150*/  LDG.E R5, desc[UR4][R4.64] ;  /* 0x0000000404057981 */ /* 0x000f22000c1e1900 */
[----:B---3--:R-:W-:-:S04]  /*0160*/  IMAD.WIDE R6, R9, 0x4, R6 ;  /* 0x0000000409067825 */ /* 0x008fc800078e0206 */
[----:B----4-:R-:W-:-:S05]  /*0170*/  FADD R9, R2, R5 ;  /* 0x0000000502097221 */ /* 0x010fca0000000000 */
[----:B------:R-:W-:Y:S01]  /*0180*/  STG.E desc[UR4][R6.64], R9 ;  /* 0x0000000906007986 */ /* 0x000fe2000c101904 */
[----:B------:R-:W-:Y:S05]  /*0190*/  EXIT ;  /* 0x000000000000794d */ /* 0x000fea0003800000 */
.L_x_0:
[----:B------:R-:W-:-:S00]  /*01a0*/  BRA `(.L_x_0) ;  /* 0xfffffffc00fc7947 */ /* 0x000fc0000383ffff */
[----:B------:R-:W-:-:S00]  /*01b0*/  NOP ;  /* 0x0000000000007918 */ /* 0x000fc00000000000 */
        /* <DEDUP_REMOVED lines=12> */
.L_x_1:


//--------------------- .nv.shared.reserved.0     --------------------------
	.section	.nv.shared.reserved.0,"aw",@nobits
	.weak		__nv_reservedSMEM_offset_0_alias
	.size		__nv_reservedSMEM_offset_0_alias, 0, 64
	.other		__nv_reservedSMEM_offset_0_alias,@"STO_CUDA_RESERVED_SHARED STV_DEFAULT"
__nv_reservedSMEM_offset_0_alias:
	.zero		0
	.zero		64


//--------------------- .nv.constant0._Z9matrixAddPfS_S_i --------------------------
	.section	.nv.constant0._Z9matrixAddPfS_S_i,"a",@progbits
	.sectionflags	@""
	.align	4
.nv.constant0._Z9matrixAddPfS_S_i:
	.zero		924


//--------------------- SYMBOLS --------------------------

	.type		.nv.reservedSmem.offset0,@object
	.size		.nv.reservedSmem.offset0,0x4
